	.headerflags	@"EF_CUDA_TEXMODE_UNIFIED EF_CUDA_64BIT_ADDRESS EF_CUDA_ACCELERATORS EF_CUDA_SM90 EF_CUDA_VIRTUAL_SM(EF_CUDA_SM90)"
	.elftype	@"ET_EXEC"


//--------------------- .nv.info                  --------------------------
	.section	.nv.info,"",@"SHT_CUDA_INFO"
	.align	4


	//----- nvinfo : EIATTR_REGCOUNT
	.align		4
        /*0000*/ 	.byte	0x04, 0x2f
        /*0002*/ 	.short	(.L_1 - .L_0)
	.align		4
.L_0:
        /*0004*/ 	.word	index@(triton_poi_fused_clone_div_0)
        /*0008*/ 	.word	0x0000000f


	//----- nvinfo : EIATTR_MIN_STACK_SIZE
	.align		4
.L_1:
        /*000c*/ 	.byte	0x04, 0x12
        /*000e*/ 	.short	(.L_3 - .L_2)
	.align		4
.L_2:
        /*0010*/ 	.word	index@(triton_poi_fused_clone_div_0)
        /*0014*/ 	.word	0x00000000


	//----- nvinfo : EIATTR_FRAME_SIZE
	.align		4
.L_3:
        /*0018*/ 	.byte	0x04, 0x11
        /*001a*/ 	.short	(.L_5 - .L_4)
	.align		4
.L_4:
        /*001c*/ 	.word	index@(triton_poi_fused_clone_div_0)
        /*0020*/ 	.word	0x00000000


	//----- nvinfo : EIATTR_MIN_STACK_SIZE
	.align		4
.L_5:
        /*0024*/ 	.byte	0x04, 0x12
        /*0026*/ 	.short	(.L_7 - .L_6)
	.align		4
.L_6:
        /*0028*/ 	.word	index@(triton_poi_fused_clone_div_0)
        /*002c*/ 	.word	0x00000000
.L_7:


//--------------------- .nv.info.triton_poi_fused_clone_div_0 --------------------------
	.section	.nv.info.triton_poi_fused_clone_div_0,"",@"SHT_CUDA_INFO"
	.sectionflags	@""
	.align	4


	//----- nvinfo : EIATTR_CUDA_API_VERSION
	.align		4
        /*0000*/ 	.byte	0x04, 0x37
        /*0002*/ 	.short	(.L_9 - .L_8)
.L_8:
        /*0004*/ 	.word	0x0000007c


	//----- nvinfo : EIATTR_KPARAM_INFO
	.align		4
.L_9:
        /*0008*/ 	.byte	0x04, 0x17
        /*000a*/ 	.short	(.L_11 - .L_10)
.L_10:
        /*000c*/ 	.word	0x00000000
        /*0010*/ 	.short	0x0002
        /*0012*/ 	.short	0x0010
        /*0014*/ 	.byte	0x00, 0xf0, 0x11, 0x00


	//----- nvinfo : EIATTR_KPARAM_INFO
	.align		4
.L_11:
        /*0018*/ 	.byte	0x04, 0x17
        /*001a*/ 	.short	(.L_13 - .L_12)
.L_12:
        /*001c*/ 	.word	0x00000000
        /*0020*/ 	.short	0x0001
        /*0022*/ 	.short	0x0008
        /*0024*/ 	.byte	0x00, 0xf4, 0x21, 0x00


	//----- nvinfo : EIATTR_KPARAM_INFO
	.align		4
.L_13:
        /*0028*/ 	.byte	0x04, 0x17
        /*002a*/ 	.short	(.L_15 - .L_14)
.L_14:
        /*002c*/ 	.word	0x00000000
        /*0030*/ 	.short	0x0000
        /*0032*/ 	.short	0x0000
        /*0034*/ 	.byte	0x00, 0xf4, 0x21, 0x00


	//----- nvinfo : EIATTR_SPARSE_MMA_MASK
	.align		4
.L_15:
        /*0038*/ 	.byte	0x03, 0x50
        /*003a*/ 	.short	0x0000


	//----- nvinfo : EIATTR_MAXREG_COUNT
	.align		4
        /*003c*/ 	.byte	0x03, 0x1b
        /*003e*/ 	.short	0x00ff


	//----- nvinfo : EIATTR_EXIT_INSTR_OFFSETS
	.align		4
        /*0040*/ 	.byte	0x04, 0x1c
        /*0042*/ 	.short	(.L_17 - .L_16)


	//   ....[0]....
.L_16:
        /*0044*/ 	.word	0x00000230


	//   ....[1]....
        /*0048*/ 	.word	0x00000270


	//----- nvinfo : EIATTR_REQNTID
	.align		4
.L_17:
        /*004c*/ 	.byte	0x04, 0x10
        /*004e*/ 	.short	(.L_19 - .L_18)
.L_18:
        /*0050*/ 	.word	0x00000080
        /*0054*/ 	.word	0x00000001
        /*0058*/ 	.word	0x00000001


	//----- nvinfo : EIATTR_CRS_STACK_SIZE
	.align		4
.L_19:
        /*005c*/ 	.byte	0x04, 0x1e
        /*005e*/ 	.short	(.L_21 - .L_20)
.L_20:
        /*0060*/ 	.word	0x00000000


	//----- nvinfo : EIATTR_CBANK_PARAM_SIZE
	.align		4
.L_21:
        /*0064*/ 	.byte	0x03, 0x19
        /*0066*/ 	.short	0x0014


	//----- nvinfo : EIATTR_PARAM_CBANK
	.align		4
        /*0068*/ 	.byte	0x04, 0x0a
        /*006a*/ 	.short	(.L_23 - .L_22)
	.align		4
.L_22:
        /*006c*/ 	.word	index@(.nv.constant0.triton_poi_fused_clone_div_0)
        /*0070*/ 	.short	0x0210
        /*0072*/ 	.short	0x0014


	//----- nvinfo : EIATTR_SW_WAR
	.align		4
.L_23:
        /*0074*/ 	.byte	0x04, 0x36
        /*0076*/ 	.short	(.L_25 - .L_24)
.L_24:
        /*0078*/ 	.word	0x00000008
.L_25:


//--------------------- .nv.callgraph             --------------------------
	.section	.nv.callgraph,"",@"SHT_CUDA_CALLGRAPH"
	.align	4
	.sectionentsize	8
	.align		4
        /*0000*/ 	.word	0x00000000
	.align		4
        /*0004*/ 	.word	0xffffffff
	.align		4
        /*0008*/ 	.word	0x00000000
	.align		4
        /*000c*/ 	.word	0xfffffffe
	.align		4
        /*0010*/ 	.word	0x00000000
	.align		4
        /*0014*/ 	.word	0xfffffffd
	.align		4
        /*0018*/ 	.word	0x00000000
	.align		4
        /*001c*/ 	.word	0xfffffffc


//--------------------- .text.triton_poi_fused_clone_div_0 --------------------------
	.section	.text.triton_poi_fused_clone_div_0,"ax",@progbits
	.align	128
        .global         triton_poi_fused_clone_div_0
        .type           triton_poi_fused_clone_div_0,@function
        .size           triton_poi_fused_clone_div_0,(.L_x_3 - triton_poi_fused_clone_div_0)
        .other          triton_poi_fused_clone_div_0,@"STO_CUDA_ENTRY STV_DEFAULT"
triton_poi_fused_clone_div_0:
.text.triton_poi_fused_clone_div_0:
[----:B------:R-:W0:Y:S02]  /*0000*/  LDC R1, c[0x0][0x28] ;  /* 0x00000a00ff017b82 */ /* 0x000e240000000800 */
[----:B------:R-:W1:Y:S01]  /*0010*/  S2R R0, SR_TID.X ;  /* 0x0000000000007919 */ /* 0x000e620000002100 */
[----:B------:R-:W2:Y:S01]  /*0020*/  LDC.64 R2, c[0x0][0x210] ;  /* 0x00008400ff027b82 */ /* 0x000ea20000000a00 */
[----:B------:R-:W-:Y:S01]  /*0030*/  ULDC.64 UR4, c[0x0][0x208] ;  /* 0x0000820000047ab9 */ /* 0x000fe20000000a00 */
[----:B------:R-:W-:Y:S01]  /*0040*/  BSSY B0, `(.L_x_0) ;  /* 0x000001e000007945 */ /* 0x000fe20003800000 */
[----:B------:R-:W3:Y:S01]  /*0050*/  S2R R7, SR_CTAID.X ;  /* 0x0000000000077919 */ /* 0x000ee20000002500 */
[----:B-1----:R-:W-:Y:S01]  /*0060*/  IMAD.SHL.U32 R0, R0, 0x2, RZ ;  /* 0x0000000200007824 */ /* 0x002fe200078e00ff */
[----:B---3--:R-:W-:-:S04]  /*0070*/  SHF.R.S32.HI R6, RZ, 0x17, R7 ;  /* 0x00000017ff067819 */ /* 0x008fc80000011407 */
[----:B------:R-:W-:Y:S02]  /*0080*/  LOP3.LUT R0, R0, 0xfe, RZ, 0xc0, !PT ;  /* 0x000000fe00007812 */ /* 0x000fe400078ec0ff */
[----:B------:R-:W-:-:S03]  /*0090*/  SGXT R6, R6, 0x1 ;  /* 0x000000010606781a */ /* 0x000fc60000000200 */
[----:B------:R-:W-:-:S05]  /*00a0*/  IMAD R7, R7, 0x100, R0 ;  /* 0x0000010007077824 */ /* 0x000fca00078e0200 */
[CC--:B------:R-:W-:Y:S02]  /*00b0*/  LEA.HI R4, R6.reuse, R7.reuse, RZ, 0x4 ;  /* 0x0000000706047211 */ /* 0x0c0fe400078f20ff */
[CC--:B------:R-:W-:Y:S02]  /*00c0*/  LEA.HI R0, R6.reuse, R7.reuse, RZ, 0x2 ;  /* 0x0000000706007211 */ /* 0x0c0fe400078f10ff */
[----:B------:R-:W-:Y:S02]  /*00d0*/  SHF.R.S32.HI R8, RZ, 0x4, R4 ;  /* 0x00000004ff087819 */ /* 0x000fe40000011404 */
[----:B------:R-:W1:Y:S01]  /*00e0*/  LDC.64 R4, c[0x0][0x218] ;  /* 0x00008600ff047b82 */ /* 0x000e620000000a00 */
[----:B------:R-:W-:Y:S02]  /*00f0*/  LEA.HI R6, R6, R7, RZ, 0x6 ;  /* 0x0000000706067211 */ /* 0x000fe400078f30ff */
[----:B------:R-:W-:Y:S02]  /*0100*/  SHF.R.S32.HI R9, RZ, 0x2, R0 ;  /* 0x00000002ff097819 */ /* 0x000fe40000011400 */
[----:B------:R-:W-:-:S02]  /*0110*/  LEA.HI R10, R8, R8, RZ, 0x2 ;  /* 0x00000008080a7211 */ /* 0x000fc400078f10ff */
[----:B------:R-:W-:Y:S02]  /*0120*/  LOP3.LUT R12, R6, 0xffffffc0, RZ, 0xc0, !PT ;  /* 0xffffffc0060c7812 */ /* 0x000fe400078ec0ff */
[----:B------:R-:W-:Y:S02]  /*0130*/  LOP3.LUT R0, R0, 0xfffffffc, RZ, 0xc0, !PT ;  /* 0xfffffffc00007812 */ /* 0x000fe400078ec0ff */
[----:B------:R-:W-:Y:S02]  /*0140*/  LEA.HI R6, R9, R9, RZ, 0x2 ;  /* 0x0000000909067211 */ /* 0x000fe400078f10ff */
[----:B------:R-:W-:Y:S02]  /*0150*/  LOP3.LUT R11, R10, 0x3ffffffc, RZ, 0xc0, !PT ;  /* 0x3ffffffc0a0b7812 */ /* 0x000fe400078ec0ff */
[----:B------:R-:W-:Y:S02]  /*0160*/  ISETP.GE.AND P0, PT, R7, 0x100, PT ;  /* 0x000001000700780c */ /* 0x000fe40003f06270 */
[----:B------:R-:W-:Y:S01]  /*0170*/  IADD3 R0, R12, R7, -R0 ;  /* 0x000000070c007210 */ /* 0x000fe20007ffe800 */
[----:B------:R-:W-:Y:S01]  /*0180*/  IMAD.IADD R11, R8, 0x1, -R11 ;  /* 0x00000001080b7824 */ /* 0x000fe200078e0a0b */
[----:B------:R-:W-:-:S03]  /*0190*/  LOP3.LUT R6, R6, 0xffffffc, RZ, 0xc0, !PT ;  /* 0x0ffffffc06067812 */ /* 0x000fc600078ec0ff */
[----:B------:R-:W-:Y:S02]  /*01a0*/  IMAD R11, R11, 0x4, R0 ;  /* 0x000000040b0b7824 */ /* 0x000fe400078e0200 */
[----:B------:R-:W-:Y:S02]  /*01b0*/  IMAD.IADD R6, R9, 0x1, -R6 ;  /* 0x0000000109067824 */ /* 0x000fe400078e0a06 */
[----:B-1----:R-:W-:-:S04]  /*01c0*/  IMAD.WIDE R4, R7, 0x4, R4 ;  /* 0x0000000407047825 */ /* 0x002fc800078e0204 */
[----:B------:R-:W-:Y:S01]  /*01d0*/  IMAD R11, R6, 0x10, R11 ;  /* 0x00000010060b7824 */ /* 0x000fe200078e020b */
[----:B------:R-:W-:-:S03]  /*01e0*/  CS2R R6, SRZ ;  /* 0x0000000000067805 */ /* 0x000fc6000001ff00 */
[----:B--2---:R-:W-:Y:S01]  /*01f0*/  IMAD.WIDE R2, R11, 0x4, R2 ;  /* 0x000000040b027825 */ /* 0x004fe200078e0202 */
[----:B------:R-:W-:Y:S06]  /*0200*/  @P0 BRA `(.L_x_1) ;  /* 0x0000000000040947 */ /* 0x000fec0003800000 */
[----:B------:R1:W5:Y:S02]  /*0210*/  LDG.E.64 R6, desc[UR4][R2.64] ;  /* 0x0000000402067981 */ /* 0x000364000c1e1b00 */
.L_x_1:
[----:B------:R-:W-:Y:S05]  /*0220*/  BSYNC B0 ;  /* 0x0000000000007941 */ /* 0x000fea0003800000 */
.L_x_0:
[----:B------:R-:W-:Y:S05]  /*0230*/  @P0 EXIT ;  /* 0x000000000000094d */ /* 0x000fea0003800000 */
[----:B-----5:R-:W-:Y:S01]  /*0240*/  FMUL R6, R6, 0.25 ;  /* 0x3e80000006067820 */ /* 0x020fe20000400000 */
[----:B------:R-:W-:-:S05]  /*0250*/  FMUL R7, R7, 0.25 ;  /* 0x3e80000007077820 */ /* 0x000fca0000400000 */
[----:B------:R-:W-:Y:S01]  /*0260*/  STG.E.64 desc[UR4][R4.64], R6 ;  /* 0x0000000604007986 */ /* 0x000fe2000c101b04 */
[----:B------:R-:W-:Y:S05]  /*0270*/  EXIT ;  /* 0x000000000000794d */ /* 0x000fea0003800000 */
.L_x_2:
[----:B------:R-:W-:-:S00]  /*0280*/  BRA `(.L_x_2) ;  /* 0xfffffffc00fc7947 */ /* 0x000fc0000383ffff */
[----:B------:R-:W-:-:S00]  /*0290*/  NOP ;  /* 0x0000000000007918 */ /* 0x000fc00000000000 */
        /* <DEDUP_REMOVED lines=14> */
.L_x_3:


//--------------------- .nv.constant0.triton_poi_fused_clone_div_0 --------------------------
	.section	.nv.constant0.triton_poi_fused_clone_div_0,"a",@progbits
	.sectionflags	@""
	.align	4
.nv.constant0.triton_poi_fused_clone_div_0:
	.zero		548
